//
// Generated by NVIDIA NVVM Compiler
//
// Compiler Build ID: CL-36424714
// Cuda compilation tools, release 13.0, V13.0.88
// Based on NVVM 20.0.0
//

.version 9.0
.target sm_100
.address_size 64

	// .globl	_Z6matVecPKfS0_Pfmm

.visible .entry _Z6matVecPKfS0_Pfmm(
	.param .u64 .ptr .align 1 _Z6matVecPKfS0_Pfmm_param_0,
	.param .u64 .ptr .align 1 _Z6matVecPKfS0_Pfmm_param_1,
	.param .u64 .ptr .align 1 _Z6matVecPKfS0_Pfmm_param_2,
	.param .u64 _Z6matVecPKfS0_Pfmm_param_3,
	.param .u64 _Z6matVecPKfS0_Pfmm_param_4
)
{
	.reg .pred 	%p<11>;
	.reg .b32 	%r<5>;
	.reg .b32 	%f<112>;
	.reg .b64 	%rd<143>;

	ld.param.u64 	%rd28, [_Z6matVecPKfS0_Pfmm_param_0];
	ld.param.u64 	%rd29, [_Z6matVecPKfS0_Pfmm_param_1];
	ld.param.u64 	%rd26, [_Z6matVecPKfS0_Pfmm_param_2];
	ld.param.u64 	%rd30, [_Z6matVecPKfS0_Pfmm_param_3];
	ld.param.u64 	%rd27, [_Z6matVecPKfS0_Pfmm_param_4];
	cvta.to.global.u64 	%rd1, %rd29;
	cvta.to.global.u64 	%rd2, %rd28;
	mov.u32 	%r1, %ctaid.y;
	mov.u32 	%r2, %ntid.y;
	mov.u32 	%r3, %tid.y;
	mad.lo.s32 	%r4, %r1, %r2, %r3;
	cvt.u64.u32 	%rd3, %r4;
	setp.le.u64 	%p1, %rd30, %rd3;
	@%p1 bra 	$L__BB0_14;
	setp.eq.s64 	%p2, %rd27, 0;
	mov.f32 	%f111, 0f00000000;
	@%p2 bra 	$L__BB0_13;
	mul.lo.s64 	%rd4, %rd27, %rd3;
	and.b64  	%rd5, %rd27, 15;
	setp.lt.u64 	%p3, %rd27, 16;
	mov.f32 	%f111, 0f00000000;
	mov.b64 	%rd139, 0;
	@%p3 bra 	$L__BB0_5;
	and.b64  	%rd139, %rd27, -16;
	add.s64 	%rd136, %rd1, 32;
	shl.b64 	%rd32, %rd4, 2;
	add.s64 	%rd33, %rd32, %rd2;
	add.s64 	%rd135, %rd33, 32;
	mov.f32 	%f111, 0f00000000;
	mov.u64 	%rd137, %rd139;
$L__BB0_4:
	.pragma "nounroll";
	ld.global.f32 	%f18, [%rd135+-32];
	ld.global.f32 	%f19, [%rd136+-32];
	fma.rn.f32 	%f20, %f18, %f19, %f111;
	ld.global.f32 	%f21, [%rd135+-28];
	ld.global.f32 	%f22, [%rd136+-28];
	fma.rn.f32 	%f23, %f21, %f22, %f20;
	ld.global.f32 	%f24, [%rd135+-24];
	ld.global.f32 	%f25, [%rd136+-24];
	fma.rn.f32 	%f26, %f24, %f25, %f23;
	ld.global.f32 	%f27, [%rd135+-20];
	ld.global.f32 	%f28, [%rd136+-20];
	fma.rn.f32 	%f29, %f27, %f28, %f26;
	ld.global.f32 	%f30, [%rd135+-16];
	ld.global.f32 	%f31, [%rd136+-16];
	fma.rn.f32 	%f32, %f30, %f31, %f29;
	ld.global.f32 	%f33, [%rd135+-12];
	ld.global.f32 	%f34, [%rd136+-12];
	fma.rn.f32 	%f35, %f33, %f34, %f32;
	ld.global.f32 	%f36, [%rd135+-8];
	ld.global.f32 	%f37, [%rd136+-8];
	fma.rn.f32 	%f38, %f36, %f37, %f35;
	ld.global.f32 	%f39, [%rd135+-4];
	ld.global.f32 	%f40, [%rd136+-4];
	fma.rn.f32 	%f41, %f39, %f40, %f38;
	ld.global.f32 	%f42, [%rd135];
	ld.global.f32 	%f43, [%rd136];
	fma.rn.f32 	%f44, %f42, %f43, %f41;
	ld.global.f32 	%f45, [%rd135+4];
	ld.global.f32 	%f46, [%rd136+4];
	fma.rn.f32 	%f47, %f45, %f46, %f44;
	ld.global.f32 	%f48, [%rd135+8];
	ld.global.f32 	%f49, [%rd136+8];
	fma.rn.f32 	%f50, %f48, %f49, %f47;
	ld.global.f32 	%f51, [%rd135+12];
	ld.global.f32 	%f52, [%rd136+12];
	fma.rn.f32 	%f53, %f51, %f52, %f50;
	ld.global.f32 	%f54, [%rd135+16];
	ld.global.f32 	%f55, [%rd136+16];
	fma.rn.f32 	%f56, %f54, %f55, %f53;
	ld.global.f32 	%f57, [%rd135+20];
	ld.global.f32 	%f58, [%rd136+20];
	fma.rn.f32 	%f59, %f57, %f58, %f56;
	ld.global.f32 	%f60, [%rd135+24];
	ld.global.f32 	%f61, [%rd136+24];
	fma.rn.f32 	%f62, %f60, %f61, %f59;
	ld.global.f32 	%f63, [%rd135+28];
	ld.global.f32 	%f64, [%rd136+28];
	fma.rn.f32 	%f111, %f63, %f64, %f62;
	add.s64 	%rd137, %rd137, -16;
	add.s64 	%rd136, %rd136, 64;
	add.s64 	%rd135, %rd135, 64;
	setp.ne.s64 	%p4, %rd137, 0;
	@%p4 bra 	$L__BB0_4;
$L__BB0_5:
	setp.eq.s64 	%p5, %rd5, 0;
	@%p5 bra 	$L__BB0_13;
	and.b64  	%rd16, %rd27, 7;
	setp.lt.u64 	%p6, %rd5, 8;
	@%p6 bra 	$L__BB0_8;
	add.s64 	%rd34, %rd139, %rd4;
	shl.b64 	%rd35, %rd34, 2;
	add.s64 	%rd36, %rd2, %rd35;
	ld.global.f32 	%f66, [%rd36];
	shl.b64 	%rd37, %rd139, 2;
	add.s64 	%rd38, %rd1, %rd37;
	ld.global.f32 	%f67, [%rd38];
	fma.rn.f32 	%f68, %f66, %f67, %f111;
	add.s64 	%rd39, %rd139, 1;
	and.b64  	%rd40, %rd39, 4294967295;
	add.s64 	%rd41, %rd40, %rd4;
	shl.b64 	%rd42, %rd41, 2;
	add.s64 	%rd43, %rd2, %rd42;
	ld.global.f32 	%f69, [%rd43];
	shl.b64 	%rd44, %rd39, 2;
	and.b64  	%rd45, %rd44, 17179869180;
	add.s64 	%rd46, %rd1, %rd45;
	ld.global.f32 	%f70, [%rd46];
	fma.rn.f32 	%f71, %f69, %f70, %f68;
	add.s64 	%rd47, %rd139, 2;
	and.b64  	%rd48, %rd47, 4294967295;
	add.s64 	%rd49, %rd48, %rd4;
	shl.b64 	%rd50, %rd49, 2;
	add.s64 	%rd51, %rd2, %rd50;
	ld.global.f32 	%f72, [%rd51];
	shl.b64 	%rd52, %rd47, 2;
	and.b64  	%rd53, %rd52, 17179869180;
	add.s64 	%rd54, %rd1, %rd53;
	ld.global.f32 	%f73, [%rd54];
	fma.rn.f32 	%f74, %f72, %f73, %f71;
	add.s64 	%rd55, %rd139, 3;
	and.b64  	%rd56, %rd55, 4294967295;
	add.s64 	%rd57, %rd56, %rd4;
	shl.b64 	%rd58, %rd57, 2;
	add.s64 	%rd59, %rd2, %rd58;
	ld.global.f32 	%f75, [%rd59];
	shl.b64 	%rd60, %rd55, 2;
	and.b64  	%rd61, %rd60, 17179869180;
	add.s64 	%rd62, %rd1, %rd61;
	ld.global.f32 	%f76, [%rd62];
	fma.rn.f32 	%f77, %f75, %f76, %f74;
	add.s64 	%rd63, %rd139, 4;
	and.b64  	%rd64, %rd63, 4294967295;
	add.s64 	%rd65, %rd64, %rd4;
	shl.b64 	%rd66, %rd65, 2;
	add.s64 	%rd67, %rd2, %rd66;
	ld.global.f32 	%f78, [%rd67];
	shl.b64 	%rd68, %rd63, 2;
	and.b64  	%rd69, %rd68, 17179869180;
	add.s64 	%rd70, %rd1, %rd69;
	ld.global.f32 	%f79, [%rd70];
	fma.rn.f32 	%f80, %f78, %f79, %f77;
	add.s64 	%rd71, %rd139, 5;
	and.b64  	%rd72, %rd71, 4294967295;
	add.s64 	%rd73, %rd72, %rd4;
	shl.b64 	%rd74, %rd73, 2;
	add.s64 	%rd75, %rd2, %rd74;
	ld.global.f32 	%f81, [%rd75];
	shl.b64 	%rd76, %rd71, 2;
	and.b64  	%rd77, %rd76, 17179869180;
	add.s64 	%rd78, %rd1, %rd77;
	ld.global.f32 	%f82, [%rd78];
	fma.rn.f32 	%f83, %f81, %f82, %f80;
	add.s64 	%rd79, %rd139, 6;
	and.b64  	%rd80, %rd79, 4294967295;
	add.s64 	%rd81, %rd80, %rd4;
	shl.b64 	%rd82, %rd81, 2;
	add.s64 	%rd83, %rd2, %rd82;
	ld.global.f32 	%f84, [%rd83];
	shl.b64 	%rd84, %rd79, 2;
	and.b64  	%rd85, %rd84, 17179869180;
	add.s64 	%rd86, %rd1, %rd85;
	ld.global.f32 	%f85, [%rd86];
	fma.rn.f32 	%f86, %f84, %f85, %f83;
	add.s64 	%rd87, %rd139, 7;
	and.b64  	%rd88, %rd87, 4294967295;
	add.s64 	%rd89, %rd88, %rd4;
	shl.b64 	%rd90, %rd89, 2;
	add.s64 	%rd91, %rd2, %rd90;
	ld.global.f32 	%f87, [%rd91];
	shl.b64 	%rd92, %rd87, 2;
	and.b64  	%rd93, %rd92, 17179869180;
	add.s64 	%rd94, %rd1, %rd93;
	ld.global.f32 	%f88, [%rd94];
	fma.rn.f32 	%f111, %f87, %f88, %f86;
	add.s64 	%rd95, %rd139, 8;
	and.b64  	%rd139, %rd95, 4294967295;
$L__BB0_8:
	setp.eq.s64 	%p7, %rd16, 0;
	@%p7 bra 	$L__BB0_13;
	and.b64  	%rd141, %rd27, 3;
	setp.lt.u64 	%p8, %rd16, 4;
	@%p8 bra 	$L__BB0_11;
	add.s64 	%rd96, %rd139, %rd4;
	shl.b64 	%rd97, %rd96, 2;
	add.s64 	%rd98, %rd2, %rd97;
	ld.global.f32 	%f90, [%rd98];
	shl.b64 	%rd99, %rd139, 2;
	add.s64 	%rd100, %rd1, %rd99;
	ld.global.f32 	%f91, [%rd100];
	fma.rn.f32 	%f92, %f90, %f91, %f111;
	add.s64 	%rd101, %rd139, 1;
	and.b64  	%rd102, %rd101, 4294967295;
	add.s64 	%rd103, %rd102, %rd4;
	shl.b64 	%rd104, %rd103, 2;
	add.s64 	%rd105, %rd2, %rd104;
	ld.global.f32 	%f93, [%rd105];
	shl.b64 	%rd106, %rd101, 2;
	and.b64  	%rd107, %rd106, 17179869180;
	add.s64 	%rd108, %rd1, %rd107;
	ld.global.f32 	%f94, [%rd108];
	fma.rn.f32 	%f95, %f93, %f94, %f92;
	add.s64 	%rd109, %rd139, 2;
	and.b64  	%rd110, %rd109, 4294967295;
	add.s64 	%rd111, %rd110, %rd4;
	shl.b64 	%rd112, %rd111, 2;
	add.s64 	%rd113, %rd2, %rd112;
	ld.global.f32 	%f96, [%rd113];
	shl.b64 	%rd114, %rd109, 2;
	and.b64  	%rd115, %rd114, 17179869180;
	add.s64 	%rd116, %rd1, %rd115;
	ld.global.f32 	%f97, [%rd116];
	fma.rn.f32 	%f98, %f96, %f97, %f95;
	add.s64 	%rd117, %rd139, 3;
	and.b64  	%rd118, %rd117, 4294967295;
	add.s64 	%rd119, %rd118, %rd4;
	shl.b64 	%rd120, %rd119, 2;
	add.s64 	%rd121, %rd2, %rd120;
	ld.global.f32 	%f99, [%rd121];
	shl.b64 	%rd122, %rd117, 2;
	and.b64  	%rd123, %rd122, 17179869180;
	add.s64 	%rd124, %rd1, %rd123;
	ld.global.f32 	%f100, [%rd124];
	fma.rn.f32 	%f111, %f99, %f100, %f98;
	add.s64 	%rd125, %rd139, 4;
	and.b64  	%rd139, %rd125, 4294967295;
$L__BB0_11:
	setp.eq.s64 	%p9, %rd141, 0;
	@%p9 bra 	$L__BB0_13;
$L__BB0_12:
	.pragma "nounroll";
	add.s64 	%rd126, %rd139, %rd4;
	shl.b64 	%rd127, %rd126, 2;
	add.s64 	%rd128, %rd2, %rd127;
	ld.global.f32 	%f101, [%rd128];
	shl.b64 	%rd129, %rd139, 2;
	add.s64 	%rd130, %rd1, %rd129;
	ld.global.f32 	%f102, [%rd130];
	fma.rn.f32 	%f111, %f101, %f102, %f111;
	add.s64 	%rd131, %rd139, 1;
	and.b64  	%rd139, %rd131, 4294967295;
	add.s64 	%rd141, %rd141, -1;
	setp.ne.s64 	%p10, %rd141, 0;
	@%p10 bra 	$L__BB0_12;
$L__BB0_13:
	cvta.to.global.u64 	%rd132, %rd26;
	shl.b64 	%rd133, %rd3, 2;
	add.s64 	%rd134, %rd132, %rd133;
	st.global.f32 	[%rd134], %f111;
$L__BB0_14:
	ret;

}


// ===== COMPILED SASS (sm_100) =====

	.target	sm_100

	.elftype	@"ET_EXEC"


//--------------------- .note.nv.tkinfo           --------------------------
	.section	.note.nv.tkinfo,"",@"SHT_NOTE"
	.sectionflags	@"SHF_NOTE_NV_TKINFO"
	.tkinfo
        /*0018*/ 	.word	0x00000002
        /*0030*/ 	.string	""
        /*0030*/ 	.string	"ptxas"
        /*0030*/ 	.string	"Cuda compilation tools, release 13.0, V13.0.88"
        /*0030*/ 	.string	"Build cuda_13.0.r13.0/compiler.36424714_0"
        /*0030*/ 	.string	"-arch sm_100 -m 64 "



//--------------------- .note.nv.cuinfo           --------------------------
	.section	.note.nv.cuinfo,"",@"SHT_NOTE"
	.sectionflags	@"SHF_NOTE_NV_CUINFO"
        /*0018*/ 	.short	0x0002
        /*001a*/ 	.short	0x0064
        /*001c*/ 	.short	0x0082
	.zero		2


//--------------------- .nv.info                  --------------------------
	.section	.nv.info,"",@"SHT_CUDA_INFO"
	.align	4


	//----- nvinfo : EIATTR_REGCOUNT
	.align		4
        /*0000*/ 	.byte	0x04, 0x2f
        /*0002*/ 	.short	(.L_1 - .L_0)
	.align		4
.L_0:
        /*0004*/ 	.word	index@(_Z6matVecPKfS0_Pfmm)
        /*0008*/ 	.word	0x00000020


	//----- nvinfo : EIATTR_FRAME_SIZE
	.align		4
.L_1:
        /*000c*/ 	.byte	0x04, 0x11
        /*000e*/ 	.short	(.L_3 - .L_2)
	.align		4
.L_2:
        /*0010*/ 	.word	index@(_Z6matVecPKfS0_Pfmm)
        /*0014*/ 	.word	0x00000000


	//----- nvinfo : EIATTR_MIN_STACK_SIZE
	.align		4
.L_3:
        /*0018*/ 	.byte	0x04, 0x12
        /*001a*/ 	.short	(.L_5 - .L_4)
	.align		4
.L_4:
        /*001c*/ 	.word	index@(_Z6matVecPKfS0_Pfmm)
        /*0020*/ 	.word	0x00000000
.L_5:


//--------------------- .nv.compat                --------------------------
	.section	.nv.compat,"",@"SHT_CUDA_COMPAT_INFO"
	.align	4
        /*0000*/ 	.byte	0x02, 0x09, 0x00, 0x00, 0x02, 0x02, 0x01, 0x00, 0x02, 0x05, 0x05, 0x00, 0x03, 0x07, 0x01, 0x01
        /*0010*/ 	.byte	0x02, 0x03, 0x00, 0x00, 0x02, 0x06, 0x01, 0x00, 0x04, 0x0b, 0x08, 0x00, 0x09, 0x00, 0x00, 0x00
        /*0020*/ 	.byte	0x00, 0x00, 0x00, 0x00


//--------------------- .nv.info._Z6matVecPKfS0_Pfmm --------------------------
	.section	.nv.info._Z6matVecPKfS0_Pfmm,"",@"SHT_CUDA_INFO"
	.sectionflags	@""
	.align	4


	//----- nvinfo : EIATTR_CUDA_API_VERSION
	.align		4
        /*0000*/ 	.byte	0x04, 0x37
        /*0002*/ 	.short	(.L_7 - .L_6)
.L_6:
        /*0004*/ 	.word	0x00000082


	//----- nvinfo : EIATTR_KPARAM_INFO
	.align		4
.L_7:
        /*0008*/ 	.byte	0x04, 0x17
        /*000a*/ 	.short	(.L_9 - .L_8)
.L_8:
        /*000c*/ 	.word	0x00000000
        /*0010*/ 	.short	0x0004
        /*0012*/ 	.short	0x0020
        /*0014*/ 	.byte	0x00, 0xf0, 0x21, 0x00


	//----- nvinfo : EIATTR_KPARAM_INFO
	.align		4
.L_9:
        /*0018*/ 	.byte	0x04, 0x17
        /*001a*/ 	.short	(.L_11 - .L_10)
.L_10:
        /*001c*/ 	.word	0x00000000
        /*0020*/ 	.short	0x0003
        /*0022*/ 	.short	0x0018
        /*0024*/ 	.byte	0x00, 0xf0, 0x21, 0x00


	//----- nvinfo : EIATTR_KPARAM_INFO
	.align		4
.L_11:
        /*0028*/ 	.byte	0x04, 0x17
        /*002a*/ 	.short	(.L_13 - .L_12)
.L_12:
        /*002c*/ 	.word	0x00000000
        /*0030*/ 	.short	0x0002
        /*0032*/ 	.short	0x0010
        /*0034*/ 	.byte	0x00, 0xf5, 0x21, 0x00


	//----- nvinfo : EIATTR_KPARAM_INFO
	.align		4
.L_13:
        /*0038*/ 	.byte	0x04, 0x17
        /*003a*/ 	.short	(.L_15 - .L_14)
.L_14:
        /*003c*/ 	.word	0x00000000
        /*0040*/ 	.short	0x0001
        /*0042*/ 	.short	0x0008
        /*0044*/ 	.byte	0x00, 0xf5, 0x21, 0x00


	//----- nvinfo : EIATTR_KPARAM_INFO
	.align		4
.L_15:
        /*0048*/ 	.byte	0x04, 0x17
        /*004a*/ 	.short	(.L_17 - .L_16)
.L_16:
        /*004c*/ 	.word	0x00000000
        /*0050*/ 	.short	0x0000
        /*0052*/ 	.short	0x0000
        /*0054*/ 	.byte	0x00, 0xf5, 0x21, 0x00


	//----- nvinfo : EIATTR_SPARSE_MMA_MASK
	.align		4
.L_17:
        /*0058*/ 	.byte	0x03, 0x50
        /*005a*/ 	.short	0x0000


	//----- nvinfo : EIATTR_MAXREG_COUNT
	.align		4
        /*005c*/ 	.byte	0x03, 0x1b
        /*005e*/ 	.short	0x00ff


	//----- nvinfo : EIATTR_MERCURY_ISA_VERSION
	.align		4
        /*0060*/ 	.byte	0x03, 0x5f
        /*0062*/ 	.short	0x0101


	//----- nvinfo : EIATTR_VRC_CTA_INIT_COUNT
	.align		4
        /*0064*/ 	.byte	0x02, 0x4a
	.zero		1
	.zero		1


	//----- nvinfo : EIATTR_EXIT_INSTR_OFFSETS
	.align		4
        /*0068*/ 	.byte	0x04, 0x1c
        /*006a*/ 	.short	(.L_19 - .L_18)


	//   ....[0]....
.L_18:
        /*006c*/ 	.word	0x00000080


	//   ....[1]....
        /*0070*/ 	.word	0x000014e0


	//----- nvinfo : EIATTR_CBANK_PARAM_SIZE
	.align		4
.L_19:
        /*0074*/ 	.byte	0x03, 0x19
        /*0076*/ 	.short	0x0028


	//----- nvinfo : EIATTR_PARAM_CBANK
	.align		4
        /*0078*/ 	.byte	0x04, 0x0a
        /*007a*/ 	.short	(.L_21 - .L_20)
	.align		4
.L_20:
        /*007c*/ 	.word	index@(.nv.constant0._Z6matVecPKfS0_Pfmm)
        /*0080*/ 	.short	0x0380
        /*0082*/ 	.short	0x0028


	//----- nvinfo : EIATTR_SW_WAR
	.align		4
.L_21:
        /*0084*/ 	.byte	0x04, 0x36
        /*0086*/ 	.short	(.L_23 - .L_22)
.L_22:
        /*0088*/ 	.word	0x00000008
.L_23:


//--------------------- .nv.callgraph             --------------------------
	.section	.nv.callgraph,"",@"SHT_CUDA_CALLGRAPH"
	.align	4
	.sectionentsize	8
	.align		4
        /*0000*/ 	.word	0x00000000
	.align		4
        /*0004*/ 	.word	0xffffffff
	.align		4
        /*0008*/ 	.word	0x00000000
	.align		4
        /*000c*/ 	.word	0xfffffffe
	.align		4
        /*0010*/ 	.word	0x00000000
	.align		4
        /*0014*/ 	.word	0xfffffffd
	.align		4
        /*0018*/ 	.word	0x00000000
	.align		4
        /*001c*/ 	.word	0xfffffffc


//--------------------- .text._Z6matVecPKfS0_Pfmm --------------------------
	.section	.text._Z6matVecPKfS0_Pfmm,"ax",@progbits
	.align	128
        .global         _Z6matVecPKfS0_Pfmm
        .type           _Z6matVecPKfS0_Pfmm,@function
        .size           _Z6matVecPKfS0_Pfmm,(.L_x_7 - _Z6matVecPKfS0_Pfmm)
        .other          _Z6matVecPKfS0_Pfmm,@"STO_CUDA_ENTRY STV_DEFAULT"
_Z6matVecPKfS0_Pfmm:
.text._Z6matVecPKfS0_Pfmm:
[----:B------:R-:W-:Y:S01]  /*0000*/  LDC R1, c[0x0][0x37c] ;  /* 0x0000df00ff017b82 */ /* 0x000fe20000000800 */
[----:B------:R-:W0:Y:S07]  /*0010*/  S2R R0, SR_TID.Y ;  /* 0x0000000000007919 */ /* 0x000e2e0000002200 */
[----:B------:R-:W0:Y:S01]  /*0020*/  S2UR UR4, SR_CTAID.Y ;  /* 0x00000000000479c3 */ /* 0x000e220000002600 */
[----:B------:R-:W1:Y:S07]  /*0030*/  LDCU.64 UR6, c[0x0][0x398] ;  /* 0x00007300ff0677ac */ /* 0x000e6e0008000a00 */
[----:B------:R-:W0:Y:S02]  /*0040*/  LDC R17, c[0x0][0x364] ;  /* 0x0000d900ff117b82 */ /* 0x000e240000000800 */
[----:B0-----:R-:W-:-:S05]  /*0050*/  IMAD R17, R17, UR4, R0 ;  /* 0x0000000411117c24 */ /* 0x001fca000f8e0200 */
[----:B-1----:R-:W-:-:S04]  /*0060*/  ISETP.GE.U32.AND P0, PT, R17, UR6, PT ;  /* 0x0000000611007c0c */ /* 0x002fc8000bf06070 */
[----:B------:R-:W-:-:S13]  /*0070*/  ISETP.GE.U32.AND.EX P0, PT, RZ, UR7, PT, P0 ;  /* 0x00000007ff007c0c */ /* 0x000fda000bf06100 */
[----:B------:R-:W-:Y:S05]  /*0080*/  @P0 EXIT ;  /* 0x000000000000094d */ /* 0x000fea0003800000 */
[----:B------:R-:W0:Y:S01]  /*0090*/  LDCU.64 UR8, c[0x0][0x3a0] ;  /* 0x00007400ff0877ac */ /* 0x000e220008000a00 */
[----:B------:R-:W-:Y:S01]  /*00a0*/  IMAD.MOV.U32 R0, RZ, RZ, RZ ;  /* 0x000000ffff007224 */ /* 0x000fe200078e00ff */
[----:B------:R-:W1:Y:S01]  /*00b0*/  LDCU.64 UR20, c[0x0][0x358] ;  /* 0x00006b00ff1477ac */ /* 0x000e620008000a00 */
[----:B0-----:R-:W-:-:S04]  /*00c0*/  UISETP.NE.U32.AND UP0, UPT, UR8, URZ, UPT ;  /* 0x000000ff0800728c */ /* 0x001fc8000bf05070 */
[----:B------:R-:W-:-:S09]  /*00d0*/  UISETP.NE.AND.EX UP0, UPT, UR9, URZ, UPT, UP0 ;  /* 0x000000ff0900728c */ /* 0x000fd2000bf05300 */
[----:B-1----:R-:W-:Y:S05]  /*00e0*/  BRA.U !UP0, `(.L_x_0) ;  /* 0x0000001108ec7547 */ /* 0x002fea000b800000 */
[----:B------:R-:W-:Y:S02]  /*00f0*/  UISETP.GE.U32.AND UP0, UPT, UR8, 0x10, UPT ;  /* 0x000000100800788c */ /* 0x000fe4000bf06070 */
[C---:B------:R-:W-:Y:S01]  /*0100*/  IMAD.WIDE.U32 R2, R17.reuse, UR8, RZ ;  /* 0x0000000811027c25 */ /* 0x040fe2000f8e00ff */
[----:B------:R-:W-:Y:S02]  /*0110*/  ULOP3.LUT UR10, UR8, 0xf, URZ, 0xc0, !UPT ;  /* 0x0000000f080a7892 */ /* 0x000fe4000f8ec0ff */
[----:B------:R-:W-:Y:S01]  /*0120*/  UISETP.GE.U32.AND.EX UP0, UPT, UR9, URZ, UPT, UP0 ;  /* 0x000000ff0900728c */ /* 0x000fe2000bf06100 */
[----:B------:R-:W-:Y:S01]  /*0130*/  IMAD.MOV.U32 R0, RZ, RZ, RZ ;  /* 0x000000ffff007224 */ /* 0x000fe200078e00ff */
[----:B------:R-:W-:Y:S01]  /*0140*/  UISETP.NE.U32.AND UP1, UPT, UR10, URZ, UPT ;  /* 0x000000ff0a00728c */ /* 0x000fe2000bf25070 */
[----:B------:R-:W-:Y:S01]  /*0150*/  IMAD R19, R17, UR9, R3 ;  /* 0x0000000911137c24 */ /* 0x000fe2000f8e0203 */
[----:B------:R-:W-:Y:S01]  /*0160*/  UMOV UR4, URZ ;  /* 0x000000ff00047c82 */ /* 0x000fe20008000000 */
[----:B------:R-:W-:Y:S01]  /*0170*/  UMOV UR6, URZ ;  /* 0x000000ff00067c82 */ /* 0x000fe20008000000 */
[----:B------:R-:W-:-:S03]  /*0180*/  UISETP.NE.AND.EX UP1, UPT, URZ, URZ, UPT, UP1 ;  /* 0x000000ffff00728c */ /* 0x000fc6000bf25310 */
[----:B------:R-:W-:Y:S08]  /*0190*/  BRA.U !UP0, `(.L_x_1) ;  /* 0x00000005081c7547 */ /* 0x000ff0000b800000 */
[----:B------:R-:W0:Y:S01]  /*01a0*/  LDCU.128 UR12, c[0x0][0x380] ;  /* 0x00007000ff0c77ac */ /* 0x000e220008000c00 */
[----:B------:R-:W-:Y:S01]  /*01b0*/  IMAD.MOV.U32 R0, RZ, RZ, RZ ;  /* 0x000000ffff007224 */ /* 0x000fe200078e00ff */
[----:B------:R-:W1:Y:S01]  /*01c0*/  LDCU UR6, c[0x0][0x3a4] ;  /* 0x00007480ff0677ac */ /* 0x000e620008000800 */
[----:B------:R-:W-:Y:S01]  /*01d0*/  ULOP3.LUT UR4, UR8, 0xfffffff0, URZ, 0xc0, !UPT ;  /* 0xfffffff008047892 */ /* 0x000fe2000f8ec0ff */
[----:B0-----:R-:W-:Y:S01]  /*01e0*/  LEA R4, P0, R2, UR12, 0x2 ;  /* 0x0000000c02047c11 */ /* 0x001fe2000f8010ff */
[----:B------:R-:W-:-:S03]  /*01f0*/  UIADD3 UR5, UP0, UPT, UR14, 0x20, URZ ;  /* 0x000000200e057890 */ /* 0x000fc6000ff1e0ff */
[----:B------:R-:W-:Y:S01]  /*0200*/  IADD3 R4, P1, PT, R4, 0x20, RZ ;  /* 0x0000002004047810 */ /* 0x000fe20007f3e0ff */
[----:B------:R-:W-:Y:S01]  /*0210*/  UIADD3.X UR7, UPT, UPT, URZ, UR15, URZ, UP0, !UPT ;  /* 0x0000000fff077290 */ /* 0x000fe200087fe4ff */
[----:B------:R-:W-:Y:S02]  /*0220*/  LEA.HI.X R5, R2, UR13, R19, 0x2, P0 ;  /* 0x0000000d02057c11 */ /* 0x000fe400080f1413 */
[----:B------:R-:W-:Y:S01]  /*0230*/  MOV R6, UR5 ;  /* 0x0000000500067c02 */ /* 0x000fe20008000f00 */
[----:B------:R-:W-:Y:S02]  /*0240*/  UMOV UR5, UR4 ;  /* 0x0000000400057c82 */ /* 0x000fe40008000000 */
[----:B------:R-:W-:Y:S02]  /*0250*/  IMAD.X R5, RZ, RZ, R5, P1 ;  /* 0x000000ffff057224 */ /* 0x000fe400008e0605 */
[----:B------:R-:W-:Y:S01]  /*0260*/  IMAD.U32 R7, RZ, RZ, UR7 ;  /* 0x00000007ff077e24 */ /* 0x000fe2000f8e00ff */
[----:B-1----:R-:W-:-:S06]  /*0270*/  UMOV UR7, UR6 ;  /* 0x0000000600077c82 */ /* 0x002fcc0008000000 */
.L_x_2:
[----:B------:R-:W2:Y:S04]  /*0280*/  LDG.E R15, desc[UR20][R4.64+-0x20] ;  /* 0xffffe014040f7981 */ /* 0x000ea8000c1e1900 */
[----:B------:R-:W2:Y:S04]  /*0290*/  LDG.E R14, desc[UR20][R6.64+-0x20] ;  /* 0xffffe014060e7981 */ /* 0x000ea8000c1e1900 */
[----:B------:R-:W3:Y:S04]  /*02a0*/  LDG.E R21, desc[UR20][R4.64+-0x1c] ;  /* 0xffffe41404157981 */ /* 0x000ee8000c1e1900 */
[----:B------:R-:W3:Y:S04]  /*02b0*/  LDG.E R22, desc[UR20][R6.64+-0x1c] ;  /* 0xffffe41406167981 */ /* 0x000ee8000c1e1900 */
[----:B------:R-:W4:Y:S04]  /*02c0*/  LDG.E R16, desc[UR20][R4.64+-0x18] ;  /* 0xffffe81404107981 */ /* 0x000f28000c1e1900 */
[----:B------:R-:W4:Y:S04]  /*02d0*/  LDG.E R23, desc[UR20][R6.64+-0x18] ;  /* 0xffffe81406177981 */ /* 0x000f28000c1e1900 */
[----:B------:R-:W5:Y:S04]  /*02e0*/  LDG.E R25, desc[UR20][R4.64+-0x14] ;  /* 0xffffec1404197981 */ /* 0x000f68000c1e1900 */
        /* <DEDUP_REMOVED lines=8> */
[----:B------:R-:W5:Y:S01]  /*0370*/  LDG.E R13, desc[UR20][R6.64+-0x4] ;  /* 0xfffffc14060d7981 */ /* 0x000f62000c1e1900 */
[----:B--2---:R-:W-:-:S03]  /*0380*/  FFMA R14, R15, R14, R0 ;  /* 0x0000000e0f0e7223 */ /* 0x004fc60000000000 */
[----:B------:R-:W2:Y:S04]  /*0390*/  LDG.E R0, desc[UR20][R4.64] ;  /* 0x0000001404007981 */ /* 0x000ea8000c1e1900 */
[----:B------:R-:W2:Y:S01]  /*03a0*/  LDG.E R15, desc[UR20][R6.64] ;  /* 0x00000014060f7981 */ /* 0x000ea2000c1e1900 */
[----:B---3--:R-:W-:-:S03]  /*03b0*/  FFMA R29, R21, R22, R14 ;  /* 0x00000016151d7223 */ /* 0x008fc6000000000e */
[----:B------:R-:W3:Y:S04]  /*03c0*/  LDG.E R14, desc[UR20][R4.64+0x4] ;  /* 0x00000414040e7981 */ /* 0x000ee8000c1e1900 */
[----:B------:R-:W3:Y:S01]  /*03d0*/  LDG.E R21, desc[UR20][R6.64+0x4] ;  /* 0x0000041406157981 */ /* 0x000ee2000c1e1900 */
[----:B----4-:R-:W-:-:S03]  /*03e0*/  FFMA R22, R16, R23, R29 ;  /* 0x0000001710167223 */ /* 0x010fc6000000001d */
[----:B------:R-:W4:Y:S04]  /*03f0*/  LDG.E R16, desc[UR20][R4.64+0x8] ;  /* 0x0000081404107981 */ /* 0x000f28000c1e1900 */
[----:B------:R-:W4:Y:S01]  /*0400*/  LDG.E R23, desc[UR20][R6.64+0x8] ;  /* 0x0000081406177981 */ /* 0x000f22000c1e1900 */
[----:B-----5:R-:W-:-:S03]  /*0410*/  FFMA R29, R25, R18, R22 ;  /* 0x00000012191d7223 */ /* 0x020fc60000000016 */
[----:B------:R-:W5:Y:S04]  /*0420*/  LDG.E R18, desc[UR20][R4.64+0xc] ;  /* 0x00000c1404127981 */ /* 0x000f68000c1e1900 */
[----:B------:R-:W5:Y:S01]  /*0430*/  LDG.E R25, desc[UR20][R6.64+0xc] ;  /* 0x00000c1406197981 */ /* 0x000f62000c1e1900 */
[----:B------:R-:W-:-:S03]  /*0440*/  FFMA R29, R20, R27, R29 ;  /* 0x0000001b141d7223 */ /* 0x000fc6000000001d */
        /* <DEDUP_REMOVED lines=9> */
[----:B------:R0:W5:Y:S04]  /*04e0*/  LDG.E R12, desc[UR20][R4.64+0x1c] ;  /* 0x00001c14040c7981 */ /* 0x000168000c1e1900 */
[----:B------:R1:W5:Y:S01]  /*04f0*/  LDG.E R13, desc[UR20][R6.64+0x1c] ;  /* 0x00001c14060d7981 */ /* 0x000362000c1e1900 */
[----:B------:R-:W-:-:S04]  /*0500*/  UIADD3 UR5, UP0, UPT, UR5, -0x10, URZ ;  /* 0xfffffff005057890 */ /* 0x000fc8000ff1e0ff */
[----:B------:R-:W-:Y:S01]  /*0510*/  UIADD3.X UR7, UPT, UPT, UR7, -0x1, URZ, UP0, !UPT ;  /* 0xffffffff07077890 */ /* 0x000fe200087fe4ff */
[----:B0-----:R-:W-:Y:S01]  /*0520*/  IADD3 R4, P1, PT, R4, 0x40, RZ ;  /* 0x0000004004047810 */ /* 0x001fe20007f3e0ff */
[----:B------:R-:W-:Y:S01]  /*0530*/  UISETP.NE.U32.AND UP0, UPT, UR5, URZ, UPT ;  /* 0x000000ff0500728c */ /* 0x000fe2000bf05070 */
[----:B-1----:R-:W-:-:S03]  /*0540*/  IADD3 R6, P0, PT, R6, 0x40, RZ ;  /* 0x0000004006067810 */ /* 0x002fc60007f1e0ff */
[----:B------:R-:W-:Y:S01]  /*0550*/  UISETP.NE.AND.EX UP0, UPT, UR7, URZ, UPT, UP0 ;  /* 0x000000ff0700728c */ /* 0x000fe2000bf05300 */
[----:B------:R-:W-:Y:S01]  /*0560*/  IMAD.X R5, RZ, RZ, R5, P1 ;  /* 0x000000ffff057224 */ /* 0x000fe200008e0605 */
[----:B------:R-:W-:Y:S01]  /*0570*/  IADD3.X R7, PT, PT, RZ, R7, RZ, P0, !PT ;  /* 0x00000007ff077210 */ /* 0x000fe200007fe4ff */
[----:B--2---:R-:W-:-:S04]  /*0580*/  FFMA R15, R0, R15, R29 ;  /* 0x0000000f000f7223 */ /* 0x004fc8000000001d */
[----:B---3--:R-:W-:-:S04]  /*0590*/  FFMA R15, R14, R21, R15 ;  /* 0x000000150e0f7223 */ /* 0x008fc8000000000f */
[----:B----4-:R-:W-:-:S04]  /*05a0*/  FFMA R15, R16, R23, R15 ;  /* 0x00000017100f7223 */ /* 0x010fc8000000000f */
[----:B-----5:R-:W-:-:S04]  /*05b0*/  FFMA R15, R18, R25, R15 ;  /* 0x00000019120f7223 */ /* 0x020fc8000000000f */
[----:B------:R-:W-:-:S04]  /*05c0*/  FFMA R15, R20, R27, R15 ;  /* 0x0000001b140f7223 */ /* 0x000fc8000000000f */
[----:B------:R-:W-:-:S04]  /*05d0*/  FFMA R9, R8, R9, R15 ;  /* 0x0000000908097223 */ /* 0x000fc8000000000f */
[----:B------:R-:W-:-:S04]  /*05e0*/  FFMA R9, R10, R11, R9 ;  /* 0x0000000b0a097223 */ /* 0x000fc80000000009 */
[----:B------:R-:W-:Y:S01]  /*05f0*/  FFMA R0, R12, R13, R9 ;  /* 0x0000000d0c007223 */ /* 0x000fe20000000009 */
[----:B------:R-:W-:Y:S06]  /*0600*/  BRA.U UP0, `(.L_x_2) ;  /* 0xfffffffd001c7547 */ /* 0x000fec000b83ffff */
.L_x_1:
[----:B------:R-:W-:Y:S05]  /*0610*/  BRA.U !UP1, `(.L_x_0) ;  /* 0x0000000d09a07547 */ /* 0x000fea000b800000 */
[----:B------:R-:W-:Y:S02]  /*0620*/  UISETP.GE.U32.AND UP1, UPT, UR10, 0x8, UPT ;  /* 0x000000080a00788c */ /* 0x000fe4000bf26070 */
[----:B------:R-:W-:Y:S02]  /*0630*/  ULOP3.LUT UR36, UR8, 0x7, URZ, 0xc0, !UPT ;  /* 0x0000000708247892 */ /* 0x000fe4000f8ec0ff */
[----:B------:R-:W-:Y:S02]  /*0640*/  UISETP.GE.U32.AND.EX UP1, UPT, URZ, URZ, UPT, UP1 ;  /* 0x000000ffff00728c */ /* 0x000fe4000bf26110 */
[----:B------:R-:W-:-:S04]  /*0650*/  UISETP.NE.U32.AND UP0, UPT, UR36, URZ, UPT ;  /* 0x000000ff2400728c */ /* 0x000fc8000bf05070 */
[----:B------:R-:W-:-:S03]  /*0660*/  UISETP.NE.AND.EX UP0, UPT, URZ, URZ, UPT, UP0 ;  /* 0x000000ffff00728c */ /* 0x000fc6000bf05300 */
[----:B------:R-:W-:Y:S08]  /*0670*/  BRA.U !UP1, `(.L_x_3) ;  /* 0x0000000909147547 */ /* 0x000ff0000b800000 */
[----:B------:R-:W0:Y:S01]  /*0680*/  LDCU.128 UR12, c[0x0][0x380] ;  /* 0x00007000ff0c77ac */ /* 0x000e220008000c00 */
[----:B------:R-:W-:Y:S01]  /*0690*/  IADD3 R6, P0, PT, R2, UR4, RZ ;  /* 0x0000000402067c10 */ /* 0x000fe2000ff1e0ff */
[----:B------:R-:W-:-:S03]  /*06a0*/  UIADD3 UR33, UP1, UPT, UR4, 0x1, URZ ;  /* 0x0000000104217890 */ /* 0x000fc6000ff3e0ff */
[----:B------:R-:W-:Y:S01]  /*06b0*/  IADD3.X R7, PT, PT, R19, UR6, RZ, P0, !PT ;  /* 0x0000000613077c10 */ /* 0x000fe200087fe4ff */
[----:B------:R-:W-:Y:S02]  /*06c0*/  UIADD3 UR31, UP5, UPT, UR4, 0x3, URZ ;  /* 0x00000003041f7890 */ /* 0x000fe4000ffbe0ff */
[----:B------:R-:W-:Y:S01]  /*06d0*/  UIADD3 UR32, UP6, UPT, UR4, 0x2, URZ ;  /* 0x0000000204207890 */ /* 0x000fe2000ffde0ff */
[----:B------:R-:W-:Y:S01]  /*06e0*/  IADD3 R4, P1, PT, R2, UR33, RZ ;  /* 0x0000002102047c10 */ /* 0x000fe2000ff3e0ff */
[----:B------:R-:W-:Y:S02]  /*06f0*/  UIADD3 UR29, UP3, UPT, UR4, 0x5, URZ ;  /* 0x00000005041d7890 */ /* 0x000fe4000ff7e0ff */
[----:B------:R-:W-:Y:S02]  /*0700*/  UIADD3 UR30, UP4, UPT, UR4, 0x4, URZ ;  /* 0x00000004041e7890 */ /* 0x000fe4000ff9e0ff */
[----:B------:R-:W-:Y:S01]  /*0710*/  IMAD.X R5, RZ, RZ, R19, P1 ;  /* 0x000000ffff057224 */ /* 0x000fe200008e0613 */
[----:B------:R-:W-:Y:S01]  /*0720*/  UIADD3.X UR26, UPT, UPT, URZ, UR6, URZ, UP1, !UPT ;  /* 0x00000006ff1a7290 */ /* 0x000fe20008ffe4ff */
[----:B0-----:R-:W-:Y:S01]  /*0730*/  LEA R28, P1, R4, UR12, 0x2 ;  /* 0x0000000c041c7c11 */ /* 0x001fe2000f8210ff */
[----:B------:R-:W-:Y:S01]  /*0740*/  USHF.L.U32 UR25, UR33, 0x2, URZ ;  /* 0x0000000221197899 */ /* 0x000fe200080006ff */
[----:B------:R-:W-:Y:S01]  /*0750*/  LEA R12, P0, R6, UR12, 0x2 ;  /* 0x0000000c060c7c11 */ /* 0x000fe2000f8010ff */
[----:B------:R-:W-:Y:S01]  /*0760*/  UIADD3 UR28, UP2, UPT, UR4, 0x6, URZ ;  /* 0x00000006041c7890 */ /* 0x000fe2000ff5e0ff */
[----:B------:R-:W-:Y:S01]  /*0770*/  LEA.HI.X R29, R4, UR13, R5, 0x2, P1 ;  /* 0x0000000d041d7c11 */ /* 0x000fe200088f1405 */
[----:B------:R-:W-:Y:S01]  /*0780*/  UIADD3 UR27, UP1, UPT, UR4, 0x7, URZ ;  /* 0x00000007041b7890 */ /* 0x000fe2000ff3e0ff */
[----:B------:R-:W-:Y:S01]  /*0790*/  IADD3 R4, P1, PT, R2, UR31, RZ ;  /* 0x0000001f02047c10 */ /* 0x000fe2000ff3e0ff */
[----:B------:R-:W-:Y:S01]  /*07a0*/  UIADD3.X UR24, UPT, UPT, URZ, UR6, URZ, UP6, !UPT ;  /* 0x00000006ff187290 */ /* 0x000fe2000b7fe4ff */
[----:B------:R-:W-:Y:S01]  /*07b0*/  LEA.HI.X R13, R6, UR13, R7, 0x2, P0 ;  /* 0x0000000d060d7c11 */ /* 0x000fe200080f1407 */
[----:B------:R-:W-:Y:S01]  /*07c0*/  ULEA UR34, UP6, UR4, UR14, 0x2 ;  /* 0x0000000e04227291 */ /* 0x000fe2000f8c10ff */
[----:B------:R-:W-:Y:S01]  /*07d0*/  IADD3 R7, P0, PT, R2, UR32, RZ ;  /* 0x0000002002077c10 */ /* 0x000fe2000ff1e0ff */
[----:B------:R-:W-:Y:S01]  /*07e0*/  IMAD.X R5, RZ, RZ, R19, P1 ;  /* 0x000000ffff057224 */ /* 0x000fe200008e0613 */
[C---:B------:R-:W-:Y:S01]  /*07f0*/  LEA R22, P1, R4.reuse, UR12, 0x2 ;  /* 0x0000000c04167c11 */ /* 0x040fe2000f8210ff */
[----:B------:R-:W-:Y:S01]  /*0800*/  USHF.L.U32 UR23, UR32, 0x2, URZ ;  /* 0x0000000220177899 */ /* 0x000fe200080006ff */
[-C--:B------:R-:W-:Y:S01]  /*0810*/  IADD3.X R8, PT, PT, RZ, R19.reuse, RZ, P0, !PT ;  /* 0x00000013ff087210 */ /* 0x080fe200007fe4ff */
[----:B------:R-:W-:Y:S01]  /*0820*/  USHF.L.U64.HI UR26, UR33, 0x2, UR26 ;  /* 0x00000002211a7899 */ /* 0x000fe2000801021a */
[C---:B------:R-:W-:Y:S01]  /*0830*/  LEA R6, P0, R7.reuse, UR12, 0x2 ;  /* 0x0000000c07067c11 */ /* 0x040fe2000f8010ff */
[----:B------:R-:W-:Y:S01]  /*0840*/  ULOP3.LUT UR25, UR25, 0xfffffffc, URZ, 0xc0, !UPT ;  /* 0xfffffffc19197892 */ /* 0x000fe2000f8ec0ff */
[----:B------:R-:W-:Y:S01]  /*0850*/  LEA.HI.X R23, R4, UR13, R5, 0x2, P1 ;  /* 0x0000000d04177c11 */ /* 0x000fe200088f1405 */
[----:B------:R-:W-:Y:S01]  /*0860*/  USHF.L.U32 UR19, UR31, 0x2, URZ ;  /* 0x000000021f137899 */ /* 0x000fe200080006ff */
[C---:B------:R-:W-:Y:S01]  /*0870*/  IADD3 R4, P1, PT, R2.reuse, UR29, RZ ;  /* 0x0000001d02047c10 */ /* 0x040fe2000ff3e0ff */
[----:B------:R-:W-:Y:S01]  /*0880*/  USHF.L.U32 UR17, UR30, 0x2, URZ ;  /* 0x000000021e117899 */ /* 0x000fe200080006ff */
[----:B------:R-:W-:Y:S01]  /*0890*/  LEA.HI.X R7, R7, UR13, R8, 0x2, P0 ;  /* 0x0000000d07077c11 */ /* 0x000fe200080f1408 */
[----:B------:R-:W-:Y:S01]  /*08a0*/  USHF.L.U32 UR11, UR29, 0x2, URZ ;  /* 0x000000021d0b7899 */ /* 0x000fe200080006ff */
[----:B------:R-:W-:Y:S01]  /*08b0*/  IADD3 R9, P0, PT, R2, UR30, RZ ;  /* 0x0000001e02097c10 */ /* 0x000fe2000ff1e0ff */
[----:B------:R-:W-:Y:S01]  /*08c0*/  USHF.L.U32 UR9, UR28, 0x2, URZ ;  /* 0x000000021c097899 */ /* 0x000fe200080006ff */
[----:B------:R-:W-:Y:S01]  /*08d0*/  IADD3.X R5, PT, PT, RZ, R19, RZ, P1, !PT ;  /* 0x00000013ff057210 */ /* 0x000fe20000ffe4ff */
[----:B------:R-:W-:Y:S01]  /*08e0*/  USHF.L.U32 UR5, UR27, 0x2, URZ ;  /* 0x000000021b057899 */ /* 0x000fe200080006ff */
[C---:B------:R-:W-:Y:S01]  /*08f0*/  LEA R10, P1, R4.reuse, UR12, 0x2 ;  /* 0x0000000c040a7c11 */ /* 0x040fe2000f8210ff */
[----:B------:R-:W-:Y:S01]  /*0900*/  IMAD.X R14, RZ, RZ, R19, P0 ;  /* 0x000000ffff0e7224 */ /* 0x000fe200000e0613 */
[----:B------:R-:W-:Y:S01]  /*0910*/  UIADD3.X UR18, UPT, UPT, URZ, UR6, URZ, UP4, !UPT ;  /* 0x00000006ff127290 */ /* 0x000fe2000a7fe4ff */
[C---:B------:R-:W-:Y:S01]  /*0920*/  LEA R8, P0, R9.reuse, UR12, 0x2 ;  /* 0x0000000c09087c11 */ /* 0x040fe2000f8010ff */
[----:B------:R-:W-:Y:S01]  /*0930*/  UIADD3.X UR22, UPT, UPT, URZ, UR6, URZ, UP5, !UPT ;  /* 0x00000006ff167290 */ /* 0x000fe2000affe4ff */
[----:B------:R-:W-:Y:S01]  /*0940*/  LEA.HI.X R11, R4, UR13, R5, 0x2, P1 ;  /* 0x0000000d040b7c11 */ /* 0x000fe200088f1405 */
[----:B------:R-:W-:Y:S01]  /*0950*/  ULEA.HI.X UR35, UR4, UR15, UR6, 0x2, UP6 ;  /* 0x0000000f04237291 */ /* 0x000fe2000b0f1406 */
[C---:B------:R-:W-:Y:S01]  /*0960*/  IADD3 R5, P2, PT, R2.reuse, UR27, RZ ;  /* 0x0000001b02057c10 */ /* 0x040fe2000ff5e0ff */
[----:B------:R-:W-:Y:S01]  /*0970*/  USHF.L.U64.HI UR24, UR32, 0x2, UR24 ;  /* 0x0000000220187899 */ /* 0x000fe20008010218 */
[----:B------:R-:W-:Y:S01]  /*0980*/  LEA.HI.X R9, R9, UR13, R14, 0x2, P0 ;  /* 0x0000000d09097c11 */ /* 0x000fe200080f140e */
[----:B------:R-:W-:Y:S01]  /*0990*/  ULOP3.LUT UR23, UR23, 0xfffffffc, URZ, 0xc0, !UPT ;  /* 0xfffffffc17177892 */ /* 0x000fe2000f8ec0ff */
[----:B------:R-:W-:Y:S01]  /*09a0*/  IADD3 R15, P0, PT, R2, UR28, RZ ;  /* 0x0000001c020f7c10 */ /* 0x000fe2000ff1e0ff */
[----:B------:R-:W-:Y:S01]  /*09b0*/  UIADD3.X UR7, UPT, UPT, URZ, UR6, URZ, UP1, !UPT ;  /* 0x00000006ff077290 */ /* 0x000fe20008ffe4ff */
[--C-:B------:R-:W-:Y:S01]  /*09c0*/  IMAD.X R16, RZ, RZ, R19.reuse, P2 ;  /* 0x000000ffff107224 */ /* 0x100fe200010e0613 */
[----:B------:R-:W-:Y:S01]  /*09d0*/  ULOP3.LUT UR26, UR26, 0x3, URZ, 0xc0, !UPT ;  /* 0x000000031a1a7892 */ /* 0x000fe2000f8ec0ff */
[----:B------:R-:W-:Y:S01]  /*09e0*/  LEA R4, P3, R5, UR12, 0x2 ;  /* 0x0000000c05047c11 */ /* 0x000fe2000f8610ff */
[----:B------:R-:W-:Y:S01]  /*09f0*/  UIADD3 UR25, UP6, UPT, UR25, UR14, URZ ;  /* 0x0000000e19197290 */ /* 0x000fe2000ffde0ff */
[----:B------:R-:W-:Y:S01]  /*0a00*/  MOV R24, UR34 ;  /* 0x0000002200187c02 */ /* 0x000fe20008000f00 */
[----:B------:R-:W-:Y:S01]  /*0a10*/  ULOP3.LUT UR19, UR19, 0xfffffffc, URZ, 0xc0, !UPT ;  /* 0xfffffffc13137892 */ /* 0x000fe2000f8ec0ff */
[----:B------:R-:W-:Y:S01]  /*0a20*/  IMAD.U32 R25, RZ, RZ, UR35 ;  /* 0x00000023ff197e24 */ /* 0x000fe2000f8e00ff */
[----:B------:R-:W-:Y:S01]  /*0a30*/  ULOP3.LUT UR17, UR17, 0xfffffffc, URZ, 0xc0, !UPT ;  /* 0xfffffffc11117892 */ /* 0x000fe2000f8ec0ff */
[----:B------:R-:W-:Y:S01]  /*0a40*/  IMAD.X R18, RZ, RZ, R19, P0 ;  /* 0x000000ffff127224 */ /* 0x000fe200000e0613 */
[----:B------:R-:W-:Y:S01]  /*0a50*/  ULOP3.LUT UR11, UR11, 0xfffffffc, URZ, 0xc0, !UPT ;  /* 0xfffffffc0b0b7892 */ /* 0x000fe2000f8ec0ff */
[----:B------:R-:W-:Y:S01]  /*0a60*/  LEA R14, P1, R15, UR12, 0x2 ;  /* 0x0000000c0f0e7c11 */ /* 0x000fe2000f8210ff */
[----:B------:R-:W-:Y:S01]  /*0a70*/  ULOP3.LUT UR9, UR9, 0xfffffffc, URZ, 0xc0, !UPT ;  /* 0xfffffffc09097892 */ /* 0x000fe2000f8ec0ff */
[----:B------:R-:W-:Y:S01]  /*0a80*/  LEA.HI.X R5, R5, UR13, R16, 0x2, P3 ;  /* 0x0000000d05057c11 */ /* 0x000fe200098f1410 */
[----:B------:R-:W-:Y:S01]  /*0a90*/  ULOP3.LUT UR5, UR5, 0xfffffffc, URZ, 0xc0, !UPT ;  /* 0xfffffffc05057892 */ /* 0x000fe2000f8ec0ff */
[----:B------:R0:W2:Y:S01]  /*0aa0*/  LDG.E R21, desc[UR20][R12.64] ;  /* 0x000000140c157981 */ /* 0x0000a2000c1e1900 */
[----:B------:R-:W-:-:S02]  /*0ab0*/  UIADD3.X UR16, UPT, UPT, URZ, UR6, URZ, UP3, !UPT ;  /* 0x00000006ff107290 */ /* 0x000fc40009ffe4ff */
[----:B------:R-:W-:Y:S01]  /*0ac0*/  USHF.L.U64.HI UR18, UR30, 0x2, UR18 ;  /* 0x000000021e127899 */ /* 0x000fe20008010212 */
[----:B------:R1:W3:Y:S01]  /*0ad0*/  LDG.E R20, desc[UR20][R6.64] ;  /* 0x0000001406147981 */ /* 0x0002e2000c1e1900 */
[----:B------:R-:W-:Y:S02]  /*0ae0*/  UIADD3.X UR10, UPT, UPT, URZ, UR6, URZ, UP2, !UPT ;  /* 0x00000006ff0a7290 */ /* 0x000fe400097fe4ff */
[----:B------:R-:W-:Y:S01]  /*0af0*/  USHF.L.U64.HI UR22, UR31, 0x2, UR22 ;  /* 0x000000021f167899 */ /* 0x000fe20008010216 */
[----:B------:R-:W4:Y:S01]  /*0b00*/  LDG.E R22, desc[UR20][R22.64] ;  /* 0x0000001416167981 */ /* 0x000f22000c1e1900 */
[----:B------:R-:W-:Y:S02]  /*0b10*/  UIADD3 UR23, UP5, UPT, UR23, UR14, URZ ;  /* 0x0000000e17177290 */ /* 0x000fe4000ffbe0ff */
[----:B------:R-:W-:Y:S01]  /*0b20*/  ULOP3.LUT UR24, UR24, 0x3, URZ, 0xc0, !UPT ;  /* 0x0000000318187892 */ /* 0x000fe2000f8ec0ff */
[----:B------:R-:W-:Y:S01]  /*0b30*/  IMAD.U32 R26, RZ, RZ, UR25 ;  /* 0x00000019ff1a7e24 */ /* 0x000fe2000f8e00ff */
[----:B------:R-:W-:Y:S01]  /*0b40*/  USHF.L.U64.HI UR6, UR27, 0x2, UR7 ;  /* 0x000000021b067899 */ /* 0x000fe20008010207 */
[----:B------:R-:W2:Y:S01]  /*0b50*/  LDG.E R16, desc[UR20][R24.64] ;  /* 0x0000001418107981 */ /* 0x000ea2000c1e1900 */
[----:B------:R-:W-:Y:S01]  /*0b60*/  UIADD3.X UR26, UPT, UPT, UR26, UR15, URZ, UP6, !UPT ;  /* 0x0000000f1a1a7290 */ /* 0x000fe2000b7fe4ff */
[----:B------:R-:W-:Y:S01]  /*0b70*/  LEA.HI.X R15, R15, UR13, R18, 0x2, P1 ;  /* 0x0000000d0f0f7c11 */ /* 0x000fe200088f1412 */
[----:B------:R-:W-:Y:S01]  /*0b80*/  UIADD3 UR19, UP4, UPT, UR19, UR14, URZ ;  /* 0x0000000e13137290 */ /* 0x000fe2000ff9e0ff */
[----:B------:R-:W5:Y:S01]  /*0b90*/  LDG.E R18, desc[UR20][R28.64] ;  /* 0x000000141c127981 */ /* 0x000f62000c1e1900 */
[----:B------:R-:W-:-:S02]  /*0ba0*/  UIADD3 UR17, UP3, UPT, UR17, UR14, URZ ;  /* 0x0000000e11117290 */ /* 0x000fc4000ff7e0ff */
[----:B------:R-:W-:Y:S01]  /*0bb0*/  UIADD3 UR11, UP2, UPT, UR11, UR14, URZ ;  /* 0x0000000e0b0b7290 */ /* 0x000fe2000ff5e0ff */
[----:B------:R1:W4:Y:S01]  /*0bc0*/  LDG.E R23, desc[UR20][R8.64] ;  /* 0x0000001408177981 */ /* 0x000322000c1e1900 */
[----:B------:R-:W-:Y:S02]  /*0bd0*/  UIADD3 UR7, UP1, UPT, UR9, UR14, URZ ;  /* 0x0000000e09077290 */ /* 0x000fe4000ff3e0ff */
[----:B------:R-:W-:Y:S01]  /*0be0*/  UIADD3 UR5, UP6, UPT, UR5, UR14, URZ ;  /* 0x0000000e05057290 */ /* 0x000fe2000ffde0ff */
[----:B------:R-:W4:Y:S01]  /*0bf0*/  LDG.E R4, desc[UR20][R4.64] ;  /* 0x0000001404047981 */ /* 0x000f22000c1e1900 */
[----:B------:R-:W-:Y:S02]  /*0c00*/  USHF.L.U64.HI UR16, UR29, 0x2, UR16 ;  /* 0x000000021d107899 */ /* 0x000fe40008010210 */
[----:B------:R-:W-:Y:S02]  /*0c10*/  ULOP3.LUT UR14, UR18, 0x3, URZ, 0xc0, !UPT ;  /* 0x00000003120e7892 */ /* 0x000fe4000f8ec0ff */
[----:B------:R-:W-:Y:S01]  /*0c20*/  ULOP3.LUT UR22, UR22, 0x3, URZ, 0xc0, !UPT ;  /* 0x0000000316167892 */ /* 0x000fe2000f8ec0ff */
[----:B------:R-:W-:Y:S01]  /*0c30*/  MOV R27, UR26 ;  /* 0x0000001a001b7c02 */ /* 0x000fe20008000f00 */
[----:B------:R-:W-:Y:S01]  /*0c40*/  UIADD3.X UR18, UPT, UPT, UR24, UR15, URZ, UP5, !UPT ;  /* 0x0000000f18127290 */ /* 0x000fe2000affe4ff */
[----:B0-----:R-:W-:Y:S01]  /*0c50*/  IMAD.U32 R12, RZ, RZ, UR23 ;  /* 0x00000017ff0c7e24 */ /* 0x001fe2000f8e00ff */
[----:B------:R-:W-:Y:S01]  /*0c60*/  ULOP3.LUT UR12, UR16, 0x3, URZ, 0xc0, !UPT ;  /* 0x00000003100c7892 */ /* 0x000fe2000f8ec0ff */
[----:B------:R0:W4:Y:S01]  /*0c70*/  LDG.E R24, desc[UR20][R10.64] ;  /* 0x000000140a187981 */ /* 0x000122000c1e1900 */
[----:B------:R-:W-:-:S02]  /*0c80*/  UIADD3.X UR16, UPT, UPT, UR22, UR15, URZ, UP4, !UPT ;  /* 0x0000000f16107290 */ /* 0x000fc4000a7fe4ff */
[----:B------:R-:W-:Y:S01]  /*0c90*/  IMAD.U32 R13, RZ, RZ, UR18 ;  /* 0x00000012ff0d7e24 */ /* 0x000fe2000f8e00ff */
[----:B------:R-:W-:Y:S01]  /*0ca0*/  USHF.L.U64.HI UR10, UR28, 0x2, UR10 ;  /* 0x000000021c0a7899 */ /* 0x000fe2000801020a */
[----:B------:R0:W5:Y:S01]  /*0cb0*/  LDG.E R29, desc[UR20][R26.64] ;  /* 0x000000141a1d7981 */ /* 0x000162000c1e1900 */
[----:B------:R-:W-:Y:S01]  /*0cc0*/  UIADD3.X UR13, UPT, UPT, UR14, UR15, URZ, UP3, !UPT ;  /* 0x0000000f0e0d7290 */ /* 0x000fe20009ffe4ff */
[----:B-1----:R-:W-:Y:S01]  /*0cd0*/  IMAD.U32 R7, RZ, RZ, UR16 ;  /* 0x00000010ff077e24 */ /* 0x002fe2000f8e00ff */
[----:B------:R-:W-:Y:S01]  /*0ce0*/  ULOP3.LUT UR9, UR10, 0x3, URZ, 0xc0, !UPT ;  /* 0x000000030a097892 */ /* 0x000fe2000f8ec0ff */
[----:B------:R-:W-:Y:S01]  /*0cf0*/  MOV R6, UR19 ;  /* 0x0000001300067c02 */ /* 0x000fe20008000f00 */
[----:B------:R-:W-:Y:S01]  /*0d00*/  UIADD3.X UR10, UPT, UPT, UR12, UR15, URZ, UP2, !UPT ;  /* 0x0000000f0c0a7290 */ /* 0x000fe200097fe4ff */
[----:B------:R-:W3:Y:S01]  /*0d10*/  LDG.E R13, desc[UR20][R12.64] ;  /* 0x000000140c0d7981 */ /* 0x000ee2000c1e1900 */
[----:B------:R-:W-:Y:S01]  /*0d20*/  IMAD.U32 R8, RZ, RZ, UR17 ;  /* 0x00000011ff087e24 */ /* 0x000fe2000f8e00ff */
[----:B------:R-:W-:Y:S01]  /*0d30*/  MOV R9, UR13 ;  /* 0x0000000d00097c02 */ /* 0x000fe20008000f00 */
[----:B------:R-:W-:Y:S01]  /*0d40*/  ULOP3.LUT UR6, UR6, 0x3, URZ, 0xc0, !UPT ;  /* 0x0000000306067892 */ /* 0x000fe2000f8ec0ff */
[----:B------:R-:W4:Y:S01]  /*0d50*/  LDG.E R7, desc[UR20][R6.64] ;  /* 0x0000001406077981 */ /* 0x000f22000c1e1900 */
[----:B------:R-:W-:Y:S01]  /*0d60*/  UIADD3.X UR9, UPT, UPT, UR9, UR15, URZ, UP1, !UPT ;  /* 0x0000000f09097290 */ /* 0x000fe20008ffe4ff */
[----:B0-----:R-:W-:-:S02]  /*0d70*/  IMAD.U32 R11, RZ, RZ, UR10 ;  /* 0x0000000aff0b7e24 */ /* 0x001fc4000f8e00ff */
[----:B------:R-:W-:Y:S01]  /*0d80*/  IMAD.U32 R10, RZ, RZ, UR11 ;  /* 0x0000000bff0a7e24 */ /* 0x000fe2000f8e00ff */
[----:B------:R-:W4:Y:S01]  /*0d90*/  LDG.E R8, desc[UR20][R8.64] ;  /* 0x0000001408087981 */ /* 0x000f22000c1e1900 */
[----:B------:R-:W-:-:S03]  /*0da0*/  UIADD3.X UR6, UPT, UPT, UR6, UR15, URZ, UP6, !UPT ;  /* 0x0000000f06067290 */ /* 0x000fc6000b7fe4ff */
[----:B------:R0:W4:Y:S01]  /*0db0*/  LDG.E R25, desc[UR20][R14.64] ;  /* 0x000000140e197981 */ /* 0x000122000c1e1900 */
[----:B------:R-:W-:-:S03]  /*0dc0*/  IMAD.U32 R26, RZ, RZ, UR5 ;  /* 0x00000005ff1a7e24 */ /* 0x000fc6000f8e00ff */
[----:B------:R-:W4:Y:S01]  /*0dd0*/  LDG.E R11, desc[UR20][R10.64] ;  /* 0x000000140a0b7981 */ /* 0x000f22000c1e1900 */
[----:B------:R-:W-:Y:S02]  /*0de0*/  MOV R27, UR6 ;  /* 0x00000006001b7c02 */ /* 0x000fe40008000f00 */
[----:B0-----:R-:W-:Y:S01]  /*0df0*/  MOV R14, UR7 ;  /* 0x00000007000e7c02 */ /* 0x001fe20008000f00 */
[----:B------:R-:W-:Y:S02]  /*0e00*/  IMAD.U32 R15, RZ, RZ, UR9 ;  /* 0x00000009ff0f7e24 */ /* 0x000fe4000f8e00ff */
[----:B------:R-:W4:Y:S04]  /*0e10*/  LDG.E R26, desc[UR20][R26.64] ;  /* 0x000000141a1a7981 */ /* 0x000f28000c1e1900 */
[----:B------:R-:W4:Y:S01]  /*0e20*/  LDG.E R14, desc[UR20][R14.64] ;  /* 0x000000140e0e7981 */ /* 0x000f22000c1e1900 */
[----:B------:R-:W-:Y:S01]  /*0e30*/  UIADD3 UR4, UPT, UPT, UR4, 0x8, URZ ;  /* 0x0000000804047890 */ /* 0x000fe2000fffe0ff */
[----:B------:R-:W-:Y:S01]  /*0e40*/  UMOV UR6, URZ ;  /* 0x000000ff00067c82 */ /* 0x000fe20008000000 */
[----:B--2---:R-:W-:-:S04]  /*0e50*/  FFMA R21, R21, R16, R0 ;  /* 0x0000001015157223 */ /* 0x004fc80000000000 */
[----:B-----5:R-:W-:-:S04]  /*0e60*/  FFMA R21, R18, R29, R21 ;  /* 0x0000001d12157223 */ /* 0x020fc80000000015 */
[----:B---3--:R-:W-:-:S04]  /*0e70*/  FFMA R13, R20, R13, R21 ;  /* 0x0000000d140d7223 */ /* 0x008fc80000000015 */
[----:B----4-:R-:W-:-:S04]  /*0e80*/  FFMA R22, R22, R7, R13 ;  /* 0x0000000716167223 */ /* 0x010fc8000000000d */
[----:B------:R-:W-:-:S04]  /*0e90*/  FFMA R23, R23, R8, R22 ;  /* 0x0000000817177223 */ /* 0x000fc80000000016 */
[----:B------:R-:W-:-:S04]  /*0ea0*/  FFMA R24, R24, R11, R23 ;  /* 0x0000000b18187223 */ /* 0x000fc80000000017 */
[----:B------:R-:W-:-:S04]  /*0eb0*/  FFMA R25, R25, R14, R24 ;  /* 0x0000000e19197223 */ /* 0x000fc80000000018 */
[----:B------:R-:W-:-:S07]  /*0ec0*/  FFMA R0, R4, R26, R25 ;  /* 0x0000001a04007223 */ /* 0x000fce0000000019 */
.L_x_3:
[----:B------:R-:W-:Y:S05]  /*0ed0*/  BRA.U !UP0, `(.L_x_0) ;  /* 0x0000000508707547 */ /* 0x000fea000b800000 */
[----:B------:R-:W-:Y:S02]  /*0ee0*/  UISETP.GE.U32.AND UP1, UPT, UR36, 0x4, UPT ;  /* 0x000000042400788c */ /* 0x000fe4000bf26070 */
[----:B------:R-:W-:Y:S02]  /*0ef0*/  ULOP3.LUT UR8, UR8, 0x3, URZ, 0xc0, !UPT ;  /* 0x0000000308087892 */ /* 0x000fe4000f8ec0ff */
[----:B------:R-:W-:Y:S02]  /*0f00*/  UISETP.GE.U32.AND.EX UP1, UPT, URZ, URZ, UPT, UP1 ;  /* 0x000000ffff00728c */ /* 0x000fe4000bf26110 */
[----:B------:R-:W-:Y:S01]  /*0f10*/  UISETP.NE.U32.AND UP0, UPT, UR8, URZ, UPT ;  /* 0x000000ff0800728c */ /* 0x000fe2000bf05070 */
[----:B------:R-:W-:Y:S01]  /*0f20*/  UMOV UR5, URZ ;  /* 0x000000ff00057c82 */ /* 0x000fe20008000000 */
[----:B------:R-:W0:Y:S02]  /*0f30*/  LDCU.128 UR12, c[0x0][0x380] ;  /* 0x00007000ff0c77ac */ /* 0x000e240008000c00 */
[----:B------:R-:W-:-:S03]  /*0f40*/  UISETP.NE.AND.EX UP0, UPT, UR5, URZ, UPT, UP0 ;  /* 0x000000ff0500728c */ /* 0x000fc6000bf05300 */
[----:B------:R-:W-:Y:S08]  /*0f50*/  BRA.U !UP1, `(.L_x_4) ;  /* 0x0000000509047547 */ /* 0x000ff0000b800000 */
[----:B------:R-:W1:Y:S01]  /*0f60*/  LDCU.128 UR16, c[0x0][0x380] ;  /* 0x00007000ff1077ac */ /* 0x000e620008000c00 */
[----:B------:R-:W-:Y:S01]  /*0f70*/  IADD3 R4, P0, PT, R2, UR4, RZ ;  /* 0x0000000402047c10 */ /* 0x000fe2000ff1e0ff */
[----:B------:R-:W-:-:S03]  /*0f80*/  UIADD3 UR27, UP2, UPT, UR4, 0x1, URZ ;  /* 0x00000001041b7890 */ /* 0x000fc6000ff5e0ff */
[----:B------:R-:W-:Y:S01]  /*0f90*/  IADD3.X R5, PT, PT, R19, UR6, RZ, P0, !PT ;  /* 0x0000000613057c10 */ /* 0x000fe200087fe4ff */
[----:B------:R-:W-:Y:S02]  /*0fa0*/  UIADD3 UR10, UP3, UPT, UR4, 0x2, URZ ;  /* 0x00000002040a7890 */ /* 0x000fe4000ff7e0ff */
[----:B------:R-:W-:Y:S02]  /*0fb0*/  UIADD3 UR23, UP4, UPT, UR4, 0x3, URZ ;  /* 0x0000000304177890 */ /* 0x000fe4000ff9e0ff */
[----:B------:R-:W-:Y:S02]  /*0fc0*/  UIADD3.X UR7, UPT, UPT, URZ, UR6, URZ, UP2, !UPT ;  /* 0x00000006ff077290 */ /* 0x000fe400097fe4ff */
[----:B------:R-:W-:Y:S02]  /*0fd0*/  USHF.L.U32 UR9, UR27, 0x2, URZ ;  /* 0x000000021b097899 */ /* 0x000fe400080006ff */
[----:B------:R-:W-:Y:S02]  /*0fe0*/  UIADD3.X UR11, UPT, UPT, URZ, UR6, URZ, UP3, !UPT ;  /* 0x00000006ff0b7290 */ /* 0x000fe40009ffe4ff */
[----:B------:R-:W-:Y:S01]  /*0ff0*/  USHF.L.U32 UR22, UR10, 0x2, URZ ;  /* 0x000000020a167899 */ /* 0x000fe200080006ff */
[----:B-1----:R-:W-:Y:S01]  /*1000*/  LEA R8, P0, R4, UR16, 0x2 ;  /* 0x0000001004087c11 */ /* 0x002fe2000f8010ff */
[----:B------:R-:W-:-:S02]  /*1010*/  ULEA UR26, UP1, UR4, UR18, 0x2 ;  /* 0x00000012041a7291 */ /* 0x000fc4000f8210ff */
[----:B------:R-:W-:Y:S01]  /*1020*/  USHF.L.U64.HI UR7, UR27, 0x2, UR7 ;  /* 0x000000021b077899 */ /* 0x000fe20008010207 */
[----:B------:R-:W-:Y:S01]  /*1030*/  LEA.HI.X R9, R4, UR17, R5, 0x2, P0 ;  /* 0x0000001104097c11 */ /* 0x000fe200080f1405 */
[----:B------:R-:W-:Y:S01]  /*1040*/  ULOP3.LUT UR9, UR9, 0xfffffffc, URZ, 0xc0, !UPT ;  /* 0xfffffffc09097892 */ /* 0x000fe2000f8ec0ff */
[C---:B------:R-:W-:Y:S01]  /*1050*/  IADD3 R4, P1, PT, R2.reuse, UR27, RZ ;  /* 0x0000001b02047c10 */ /* 0x040fe2000ff3e0ff */
[----:B------:R-:W-:Y:S01]  /*1060*/  UIADD3.X UR24, UPT, UPT, URZ, UR6, URZ, UP4, !UPT ;  /* 0x00000006ff187290 */ /* 0x000fe2000a7fe4ff */
[----:B------:R-:W-:Y:S01]  /*1070*/  IADD3 R7, P0, PT, R2, UR10, RZ ;  /* 0x0000000a02077c10 */ /* 0x000fe2000ff1e0ff */
[----:B------:R-:W-:Y:S01]  /*1080*/  ULEA.HI.X UR6, UR4, UR19, UR6, 0x2, UP1 ;  /* 0x0000001304067291 */ /* 0x000fe200088f1406 */
[----:B------:R-:W-:Y:S01]  /*1090*/  LEA R10, P2, R4, UR16, 0x2 ;  /* 0x00000010040a7c11 */ /* 0x000fe2000f8410ff */
[--C-:B------:R-:W-:Y:S01]  /*10a0*/  IMAD.X R5, RZ, RZ, R19.reuse, P1 ;  /* 0x000000ffff057224 */ /* 0x100fe200008e0613 */
[----:B------:R-:W-:Y:S01]  /*10b0*/  IADD3 R13, P1, PT, R2, UR23, RZ ;  /* 0x00000017020d7c10 */ /* 0x000fe2000ff3e0ff */
[----:B------:R-:W-:Y:S01]  /*10c0*/  IMAD.X R12, RZ, RZ, R19, P0 ;  /* 0x000000ffff0c7224 */ /* 0x000fe200000e0613 */
[----:B------:R-:W-:Y:S01]  /*10d0*/  USHF.L.U32 UR25, UR23, 0x2, URZ ;  /* 0x0000000217197899 */ /* 0x000fe200080006ff */
[----:B------:R-:W2:Y:S01]  /*10e0*/  LDG.E R9, desc[UR20][R8.64] ;  /* 0x0000001408097981 */ /* 0x000ea2000c1e1900 */
[----:B------:R-:W-:Y:S01]  /*10f0*/  LEA.HI.X R11, R4, UR17, R5, 0x2, P2 ;  /* 0x00000011040b7c11 */ /* 0x000fe200090f1405 */
[----:B------:R-:W-:Y:S01]  /*1100*/  USHF.L.U64.HI UR11, UR10, 0x2, UR11 ;  /* 0x000000020a0b7899 */ /* 0x000fe2000801020b */
[----:B------:R-:W-:Y:S01]  /*1110*/  LEA R6, P2, R7, UR16, 0x2 ;  /* 0x0000001007067c11 */ /* 0x000fe2000f8410ff */
[----:B------:R-:W-:Y:S01]  /*1120*/  ULOP3.LUT UR22, UR22, 0xfffffffc, URZ, 0xc0, !UPT ;  /* 0xfffffffc16167892 */ /* 0x000fe2000f8ec0ff */
[----:B------:R-:W-:Y:S01]  /*1130*/  LEA R4, P3, R13, UR16, 0x2 ;  /* 0x000000100d047c11 */ /* 0x000fe2000f8610ff */
[----:B------:R-:W-:Y:S01]  /*1140*/  UIADD3 UR9, UP1, UPT, UR9, UR18, URZ ;  /* 0x0000001209097290 */ /* 0x000fe2000ff3e0ff */
[----:B------:R-:W-:Y:S01]  /*1150*/  IADD3.X R14, PT, PT, RZ, R19, RZ, P1, !PT ;  /* 0x00000013ff0e7210 */ /* 0x000fe20000ffe4ff */
[----:B------:R-:W-:Y:S01]  /*1160*/  ULOP3.LUT UR7, UR7, 0x3, URZ, 0xc0, !UPT ;  /* 0x0000000307077892 */ /* 0x000fe2000f8ec0ff */
[----:B------:R-:W-:Y:S01]  /*1170*/  LEA.HI.X R7, R7, UR17, R12, 0x2, P2 ;  /* 0x0000001107077c11 */ /* 0x000fe200090f140c */
[----:B------:R-:W-:Y:S01]  /*1180*/  USHF.L.U64.HI UR24, UR23, 0x2, UR24 ;  /* 0x0000000217187899 */ /* 0x000fe20008010218 */
[----:B------:R-:W-:Y:S01]  /*1190*/  LEA.HI.X R5, R13, UR17, R14, 0x2, P3 ;  /* 0x000000110d057c11 */ /* 0x000fe200098f140e */
[----:B------:R-:W-:Y:S01]  /*11a0*/  ULOP3.LUT UR25, UR25, 0xfffffffc, URZ, 0xc0, !UPT ;  /* 0xfffffffc19197892 */ /* 0x000fe2000f8ec0ff */
[----:B------:R-:W-:Y:S01]  /*11b0*/  IMAD.U32 R12, RZ, RZ, UR26 ;  /* 0x0000001aff0c7e24 */ /* 0x000fe2000f8e00ff */
[----:B------:R-:W-:Y:S01]  /*11c0*/  UIADD3 UR22, UP2, UPT, UR22, UR18, URZ ;  /* 0x0000001216167290 */ /* 0x000fe2000ff5e0ff */
[----:B------:R-:W-:Y:S01]  /*11d0*/  IMAD.U32 R13, RZ, RZ, UR6 ;  /* 0x00000006ff0d7e24 */ /* 0x000fe2000f8e00ff */
[----:B------:R-:W-:Y:S01]  /*11e0*/  ULOP3.LUT UR11, UR11, 0x3, URZ, 0xc0, !UPT ;  /* 0x000000030b0b7892 */ /* 0x000fe2000f8ec0ff */
[----:B------:R-:W3:Y:S01]  /*11f0*/  LDG.E R10, desc[UR20][R10.64] ;  /* 0x000000140a0a7981 */ /* 0x000ee2000c1e1900 */
[----:B------:R-:W-:Y:S01]  /*1200*/  UIADD3.X UR7, UPT, UPT, UR7, UR19, URZ, UP1, !UPT ;  /* 0x0000001307077290 */ /* 0x000fe20008ffe4ff */
[----:B------:R-:W-:Y:S01]  /*1210*/  MOV R14, UR9 ;  /* 0x00000009000e7c02 */ /* 0x000fe20008000f00 */
[----:B------:R-:W-:Y:S01]  /*1220*/  UIADD3 UR25, UP3, UPT, UR25, UR18, URZ ;  /* 0x0000001219197290 */ /* 0x000fe2000ff7e0ff */
[----:B------:R-:W2:Y:S01]  /*1230*/  LDG.E R12, desc[UR20][R12.64] ;  /* 0x000000140c0c7981 */ /* 0x000ea2000c1e1900 */
[----:B------:R-:W-:-:S02]  /*1240*/  ULOP3.LUT UR24, UR24, 0x3, URZ, 0xc0, !UPT ;  /* 0x0000000318187892 */ /* 0x000fc4000f8ec0ff */
[----:B------:R-:W-:Y:S01]  /*1250*/  UIADD3.X UR11, UPT, UPT, UR11, UR19, URZ, UP2, !UPT ;  /* 0x000000130b0b7290 */ /* 0x000fe200097fe4ff */
[----:B------:R-:W-:Y:S01]  /*1260*/  IMAD.U32 R15, RZ, RZ, UR7 ;  /* 0x00000007ff0f7e24 */ /* 0x000fe2000f8e00ff */
[----:B------:R-:W-:Y:S01]  /*1270*/  UIADD3.X UR24, UPT, UPT, UR24, UR19, URZ, UP3, !UPT ;  /* 0x0000001318187290 */ /* 0x000fe20009ffe4ff */
[----:B------:R-:W-:Y:S01]  /*1280*/  IMAD.U32 R20, RZ, RZ, UR22 ;  /* 0x00000016ff147e24 */ /* 0x000fe2000f8e00ff */
[----:B------:R-:W4:Y:S02]  /*1290*/  LDG.E R6, desc[UR20][R6.64] ;  /* 0x0000001406067981 */ /* 0x000f24000c1e1900 */
[----:B------:R-:W-:Y:S02]  /*12a0*/  MOV R21, UR11 ;  /* 0x0000000b00157c02 */ /* 0x000fe40008000f00 */
[----:B------:R-:W3:Y:S01]  /*12b0*/  LDG.E R14, desc[UR20][R14.64] ;  /* 0x000000140e0e7981 */ /* 0x000ee2000c1e1900 */
[----:B------:R-:W-:Y:S02]  /*12c0*/  IMAD.U32 R22, RZ, RZ, UR25 ;  /* 0x00000019ff167e24 */ /* 0x000fe4000f8e00ff */
[----:B------:R-:W-:Y:S01]  /*12d0*/  IMAD.U32 R23, RZ, RZ, UR24 ;  /* 0x00000018ff177e24 */ /* 0x000fe2000f8e00ff */
[----:B------:R-:W4:Y:S04]  /*12e0*/  LDG.E R20, desc[UR20][R20.64] ;  /* 0x0000001414147981 */ /* 0x000f28000c1e1900 */
[----:B------:R-:W5:Y:S04]  /*12f0*/  LDG.E R5, desc[UR20][R4.64] ;  /* 0x0000001404057981 */ /* 0x000f68000c1e1900 */
[----:B------:R-:W5:Y:S01]  /*1300*/  LDG.E R22, desc[UR20][R22.64] ;  /* 0x0000001416167981 */ /* 0x000f62000c1e1900 */
[----:B------:R-:W-:Y:S01]  /*1310*/  UIADD3 UR4, UPT, UPT, UR4, 0x4, URZ ;  /* 0x0000000404047890 */ /* 0x000fe2000fffe0ff */
[----:B------:R-:W-:Y:S01]  /*1320*/  UMOV UR6, URZ ;  /* 0x000000ff00067c82 */ /* 0x000fe20008000000 */
[----:B--2---:R-:W-:-:S04]  /*1330*/  FFMA R9, R9, R12, R0 ;  /* 0x0000000c09097223 */ /* 0x004fc80000000000 */
[----:B---3--:R-:W-:-:S04]  /*1340*/  FFMA R9, R10, R14, R9 ;  /* 0x0000000e0a097223 */ /* 0x008fc80000000009 */
[----:B----4-:R-:W-:-:S04]  /*1350*/  FFMA R6, R6, R20, R9 ;  /* 0x0000001406067223 */ /* 0x010fc80000000009 */
[----:B-----5:R-:W-:-:S07]  /*1360*/  FFMA R0, R5, R22, R6 ;  /* 0x0000001605007223 */ /* 0x020fce0000000006 */
.L_x_4:
[----:B------:R-:W-:Y:S05]  /*1370*/  BRA.U !UP0, `(.L_x_0) ;  /* 0x0000000108487547 */ /* 0x000fea000b800000 */
.L_x_5:
[----:B0-----:R-:W-:Y:S02]  /*1380*/  ULEA UR7, UP0, UR4, UR14, 0x2 ;  /* 0x0000000e04077291 */ /* 0x001fe4000f8010ff */
[----:B------:R-:W-:Y:S02]  /*1390*/  IADD3 R5, P0, PT, R2, UR4, RZ ;  /* 0x0000000402057c10 */ /* 0x000fe4000ff1e0ff */
[----:B------:R-:W-:Y:S02]  /*13a0*/  ULEA.HI.X UR9, UR4, UR15, UR6, 0x2, UP0 ;  /* 0x0000000f04097291 */ /* 0x000fe400080f1406 */
[----:B------:R-:W-:Y:S02]  /*13b0*/  IADD3.X R8, PT, PT, R19, UR6, RZ, P0, !PT ;  /* 0x0000000613087c10 */ /* 0x000fe400087fe4ff */
[C---:B------:R-:W-:Y:S02]  /*13c0*/  LEA R4, P0, R5.reuse, UR12, 0x2 ;  /* 0x0000000c05047c11 */ /* 0x040fe4000f8010ff */
[----:B------:R-:W-:Y:S01]  /*13d0*/  MOV R6, UR7 ;  /* 0x0000000700067c02 */ /* 0x000fe20008000f00 */
[----:B------:R-:W-:Y:S01]  /*13e0*/  IMAD.U32 R7, RZ, RZ, UR9 ;  /* 0x00000009ff077e24 */ /* 0x000fe2000f8e00ff */
[----:B------:R-:W-:-:S04]  /*13f0*/  LEA.HI.X R5, R5, UR13, R8, 0x2, P0 ;  /* 0x0000000d05057c11 */ /* 0x000fc800080f1408 */
[----:B------:R-:W2:Y:S04]  /*1400*/  LDG.E R6, desc[UR20][R6.64] ;  /* 0x0000001406067981 */ /* 0x000ea8000c1e1900 */
[----:B------:R-:W2:Y:S01]  /*1410*/  LDG.E R5, desc[UR20][R4.64] ;  /* 0x0000001404057981 */ /* 0x000ea2000c1e1900 */
[----:B------:R-:W-:-:S04]  /*1420*/  UIADD3 UR8, UP0, UPT, UR8, -0x1, URZ ;  /* 0xffffffff08087890 */ /* 0x000fc8000ff1e0ff */
[----:B------:R-:W-:Y:S02]  /*1430*/  UIADD3.X UR5, UPT, UPT, UR5, -0x1, URZ, UP0, !UPT ;  /* 0xffffffff05057890 */ /* 0x000fe400087fe4ff */
[----:B------:R-:W-:-:S04]  /*1440*/  UISETP.NE.U32.AND UP0, UPT, UR8, URZ, UPT ;  /* 0x000000ff0800728c */ /* 0x000fc8000bf05070 */
[----:B------:R-:W-:Y:S02]  /*1450*/  UISETP.NE.AND.EX UP0, UPT, UR5, URZ, UPT, UP0 ;  /* 0x000000ff0500728c */ /* 0x000fe4000bf05300 */
[----:B------:R-:W-:Y:S01]  /*1460*/  UIADD3 UR4, UPT, UPT, UR4, 0x1, URZ ;  /* 0x0000000104047890 */ /* 0x000fe2000fffe0ff */
[----:B------:R-:W-:Y:S01]  /*1470*/  UMOV UR6, URZ ;  /* 0x000000ff00067c82 */ /* 0x000fe20008000000 */
[----:B--2---:R-:W-:-:S05]  /*1480*/  FFMA R0, R5, R6, R0 ;  /* 0x0000000605007223 */ /* 0x004fca0000000000 */
[----:B------:R-:W-:Y:S05]  /*1490*/  BRA.U UP0, `(.L_x_5) ;  /* 0xfffffffd00b87547 */ /* 0x000fea000b83ffff */
.L_x_0:
[----:B------:R-:W1:Y:S02]  /*14a0*/  LDCU.64 UR4, c[0x0][0x390] ;  /* 0x00007200ff0477ac */ /* 0x000e640008000a00 */
[----:B-1----:R-:W-:-:S04]  /*14b0*/  LEA R2, P0, R17, UR4, 0x2 ;  /* 0x0000000411027c11 */ /* 0x002fc8000f8010ff */
[----:B------:R-:W-:-:S05]  /*14c0*/  LEA.HI.X R3, R17, UR5, RZ, 0x2, P0 ;  /* 0x0000000511037c11 */ /* 0x000fca00080f14ff */
[----:B------:R-:W-:Y:S01]  /*14d0*/  STG.E desc[UR20][R2.64], R0 ;  /* 0x0000000002007986 */ /* 0x000fe2000c101914 */
[----:B0-----:R-:W-:Y:S05]  /*14e0*/  EXIT ;  /* 0x000000000000794d */ /* 0x001fea0003800000 */
.L_x_6:
[----:B------:R-:W-:-:S00]  /*14f0*/  BRA `(.L_x_6) ;  /* 0xfffffffc00fc7947 */ /* 0x000fc0000383ffff */
[----:B------:R-:W-:-:S00]  /*1500*/  NOP ;  /* 0x0000000000007918 */ /* 0x000fc00000000000 */
[----:B------:R-:W-:-:S00]  /*1510*/  NOP ;  /* 0x0000000000007918 */ /* 0x000fc00000000000 */
[----:B------:R-:W-:-:S00]  /*1520*/  NOP ;  /* 0x0000000000007918 */ /* 0x000fc00000000000 */
[----:B------:R-:W-:-:S00]  /*1530*/  NOP ;  /* 0x0000000000007918 */ /* 0x000fc00000000000 */
[----:B------:R-:W-:-:S00]  /*1540*/  NOP ;  /* 0x0000000000007918 */ /* 0x000fc00000000000 */
[----:B------:R-:W-:-:S00]  /*1550*/  NOP ;  /* 0x0000000000007918 */ /* 0x000fc00000000000 */
[----:B------:R-:W-:-:S00]  /*1560*/  NOP ;  /* 0x0000000000007918 */ /* 0x000fc00000000000 */
[----:B------:R-:W-:-:S00]  /*1570*/  NOP ;  /* 0x0000000000007918 */ /* 0x000fc00000000000 */
.L_x_7:


//--------------------- .nv.shared.reserved.0     --------------------------
	.section	.nv.shared.reserved.0,"aw",@nobits
	.weak		__nv_reservedSMEM_offset_0_alias
	.size		__nv_reservedSMEM_offset_0_alias, 0, 64
	.other		__nv_reservedSMEM_offset_0_alias,@"STO_CUDA_RESERVED_SHARED STV_DEFAULT"
__nv_reservedSMEM_offset_0_alias:
	.zero		0
	.zero		64


//--------------------- .nv.constant0._Z6matVecPKfS0_Pfmm --------------------------
	.section	.nv.constant0._Z6matVecPKfS0_Pfmm,"a",@progbits
	.sectionflags	@""
	.align	4
.nv.constant0._Z6matVecPKfS0_Pfmm:
	.zero		936


//--------------------- SYMBOLS --------------------------

	.type		.nv.reservedSmem.offset0,@object
	.size		.nv.reservedSmem.offset0,0x4
